def matmul_kernel(
    a_ptr,
    b_ptr,
    c_ptr,
    M,
    N,
    K,
    stride_am,
    stride_ak,
    stride_bk,
    stride_bn,
    stride_cm,
    stride_cn,
    BLOCK_M: tl.constexpr,
    BLOCK_N: tl.constexpr,
    BLOCK_K: tl.constexpr,
    GROUP_M: tl.constexpr,
):
    pid = tl.program_id(axis=0)
    num_pid_m = tl.cdiv(M, BLOCK_M)
    num_pid_n = tl.cdiv(N, BLOCK_N)
    num_pid_in_group = GROUP_M * num_pid_n
    group_id = pid // num_pid_in_group
    first_pid_m = group_id * GROUP_M
    group_size_m = min(num_pid_m - first_pid_m, GROUP_M)
    pid_m = first_pid_m + ((pid % num_pid_in_group) % group_size_m)
    pid_n = (pid % num_pid_in_group) // group_size_m

    offs_am = (pid_m * BLOCK_M + tl.arange(0, BLOCK_M)) % M
    offs_bn = (pid_n * BLOCK_N + tl.arange(0, BLOCK_N)) % N
    offs_k = tl.arange(0, BLOCK_K)
    a_ptrs = a_ptr + offs_am[:, None] * stride_am + offs_k[None, :] * stride_ak
    b_ptrs = b_ptr + offs_k[:, None] * stride_bk + offs_bn[None, :] * stride_bn

    acc = tl.zeros((BLOCK_M, BLOCK_N), dtype=tl.float32)
    for kk in range(0, tl.cdiv(K, BLOCK_K)):
        a = tl.load(a_ptrs, mask=offs_k[None, :] < K - kk * BLOCK_K, other=0.0)
        b = tl.load(b_ptrs, mask=offs_k[:, None] < K - kk * BLOCK_K, other=0.0)
        acc = tl.dot(a, b, acc)
        a_ptrs += BLOCK_K * stride_ak
        b_ptrs += BLOCK_K * stride_bk

    c = acc.to(c_ptr.dtype.element_ty)
    offs_cm = pid_m * BLOCK_M + tl.arange(0, BLOCK_M)
    offs_cn = pid_n * BLOCK_N + tl.arange(0, BLOCK_N)
    c_ptrs = c_ptr + offs_cm[:, None] * stride_cm + offs_cn[None, :] * stride_cn
    mask = (offs_cm[:, None] < M) & (offs_cn[None, :] < N)
    tl.store(c_ptrs, c, mask=mask)

# config = {"BLOCK_K": 32, "BLOCK_M": 16, "BLOCK_N": 16, "GROUP_M": 8, "arch": "sm_80", "dtype": "bf16", "num_ctas": 1, "num_stages": 2, "num_warps": 4}
# arch = sm_80


// ===== COMPILED SASS (sm_80) =====

	.target	sm_80

	.elftype	@"ET_EXEC"


//--------------------- .note.nv.tkinfo           --------------------------
	.section	.note.nv.tkinfo,"",@"SHT_NOTE"
	.sectionflags	@"SHF_NOTE_NV_TKINFO"
	.tkinfo
        /*0018*/ 	.word	0x00000002
        /*0030*/ 	.string	""
        /*0030*/ 	.string	"ptxas"
        /*0030*/ 	.string	"Cuda compilation tools, release 13.0, V13.0.88"
        /*0030*/ 	.string	"Build cuda_13.0.r13.0/compiler.36424714_0"
        /*0030*/ 	.string	"-v  -suppress-debug-info  -lineinfo  -arch sm_80 "



//--------------------- .note.nv.cuinfo           --------------------------
	.section	.note.nv.cuinfo,"",@"SHT_NOTE"
	.sectionflags	@"SHF_NOTE_NV_CUINFO"
        /*0018*/ 	.short	0x0002
        /*001a*/ 	.short	0x0050
        /*001c*/ 	.short	0x0082
	.zero		2


//--------------------- .nv.info                  --------------------------
	.section	.nv.info,"",@"SHT_CUDA_INFO"
	.align	4


	//----- nvinfo : EIATTR_REGCOUNT
	.align		4
        /*0000*/ 	.byte	0x04, 0x2f
        /*0002*/ 	.short	(.L_1 - .L_0)
	.align		4
.L_0:
        /*0004*/ 	.word	index@(matmul_kernel)
        /*0008*/ 	.word	0x00000038


	//----- nvinfo : EIATTR_FRAME_SIZE
	.align		4
.L_1:
        /*000c*/ 	.byte	0x04, 0x11
        /*000e*/ 	.short	(.L_3 - .L_2)
	.align		4
.L_2:
        /*0010*/ 	.word	index@(matmul_kernel)
        /*0014*/ 	.word	0x00000000


	//----- nvinfo : EIATTR_MIN_STACK_SIZE
	.align		4
.L_3:
        /*0018*/ 	.byte	0x04, 0x12
        /*001a*/ 	.short	(.L_5 - .L_4)
	.align		4
.L_4:
        /*001c*/ 	.word	index@(matmul_kernel)
        /*0020*/ 	.word	0x00000000
.L_5:


//--------------------- .nv.info.matmul_kernel    --------------------------
	.section	.nv.info.matmul_kernel,"",@"SHT_CUDA_INFO"
	.sectionflags	@""
	.align	4


	//----- nvinfo : EIATTR_CUDA_API_VERSION
	.align		4
        /*0000*/ 	.byte	0x04, 0x37
        /*0002*/ 	.short	(.L_7 - .L_6)
.L_6:
        /*0004*/ 	.word	0x00000082


	//----- nvinfo : EIATTR_SW2861232_WAR
	.align		4
.L_7:
        /*0008*/ 	.byte	0x01, 0x35
	.zero		2


	//----- nvinfo : EIATTR_PARAM_CBANK
	.align		4
        /*000c*/ 	.byte	0x04, 0x0a
        /*000e*/ 	.short	(.L_9 - .L_8)
	.align		4
.L_8:
        /*0010*/ 	.word	index@(.nv.constant0.matmul_kernel)
        /*0014*/ 	.short	0x0160
        /*0016*/ 	.short	0x0050


	//----- nvinfo : EIATTR_CBANK_PARAM_SIZE
	.align		4
.L_9:
        /*0018*/ 	.byte	0x03, 0x19
        /*001a*/ 	.short	0x0050


	//----- nvinfo : EIATTR_KPARAM_INFO
	.align		4
        /*001c*/ 	.byte	0x04, 0x17
        /*001e*/ 	.short	(.L_11 - .L_10)
.L_10:
        /*0020*/ 	.word	0x00000000
        /*0024*/ 	.short	0x000d
        /*0026*/ 	.short	0x0048
        /*0028*/ 	.byte	0x00, 0xf4, 0x21, 0x00


	//----- nvinfo : EIATTR_KPARAM_INFO
	.align		4
.L_11:
        /*002c*/ 	.byte	0x04, 0x17
        /*002e*/ 	.short	(.L_13 - .L_12)
.L_12:
        /*0030*/ 	.word	0x00000000
        /*0034*/ 	.short	0x000c
        /*0036*/ 	.short	0x0040
        /*0038*/ 	.byte	0x00, 0xf4, 0x21, 0x00


	//----- nvinfo : EIATTR_KPARAM_INFO
	.align		4
.L_13:
        /*003c*/ 	.byte	0x04, 0x17
        /*003e*/ 	.short	(.L_15 - .L_14)
.L_14:
        /*0040*/ 	.word	0x00000000
        /*0044*/ 	.short	0x000b
        /*0046*/ 	.short	0x0038
        /*0048*/ 	.byte	0x00, 0xf0, 0x11, 0x00


	//----- nvinfo : EIATTR_KPARAM_INFO
	.align		4
.L_15:
        /*004c*/ 	.byte	0x04, 0x17
        /*004e*/ 	.short	(.L_17 - .L_16)
.L_16:
        /*0050*/ 	.word	0x00000000
        /*0054*/ 	.short	0x000a
        /*0056*/ 	.short	0x0034
        /*0058*/ 	.byte	0x00, 0xf0, 0x11, 0x00


	//----- nvinfo : EIATTR_KPARAM_INFO
	.align		4
.L_17:
        /*005c*/ 	.byte	0x04, 0x17
        /*005e*/ 	.short	(.L_19 - .L_18)
.L_18:
        /*0060*/ 	.word	0x00000000
        /*0064*/ 	.short	0x0009
        /*0066*/ 	.short	0x0030
        /*0068*/ 	.byte	0x00, 0xf0, 0x11, 0x00


	//----- nvinfo : EIATTR_KPARAM_INFO
	.align		4
.L_19:
        /*006c*/ 	.byte	0x04, 0x17
        /*006e*/ 	.short	(.L_21 - .L_20)
.L_20:
        /*0070*/ 	.word	0x00000000
        /*0074*/ 	.short	0x0008
        /*0076*/ 	.short	0x002c
        /*0078*/ 	.byte	0x00, 0xf0, 0x11, 0x00


	//----- nvinfo : EIATTR_KPARAM_INFO
	.align		4
.L_21:
        /*007c*/ 	.byte	0x04, 0x17
        /*007e*/ 	.short	(.L_23 - .L_22)
.L_22:
        /*0080*/ 	.word	0x00000000
        /*0084*/ 	.short	0x0007
        /*0086*/ 	.short	0x0028
        /*0088*/ 	.byte	0x00, 0xf0, 0x11, 0x00


	//----- nvinfo : EIATTR_KPARAM_INFO
	.align		4
.L_23:
        /*008c*/ 	.byte	0x04, 0x17
        /*008e*/ 	.short	(.L_25 - .L_24)
.L_24:
        /*0090*/ 	.word	0x00000000
        /*0094*/ 	.short	0x0006
        /*0096*/ 	.short	0x0024
        /*0098*/ 	.byte	0x00, 0xf0, 0x11, 0x00


	//----- nvinfo : EIATTR_KPARAM_INFO
	.align		4
.L_25:
        /*009c*/ 	.byte	0x04, 0x17
        /*009e*/ 	.short	(.L_27 - .L_26)
.L_26:
        /*00a0*/ 	.word	0x00000000
        /*00a4*/ 	.short	0x0005
        /*00a6*/ 	.short	0x0020
        /*00a8*/ 	.byte	0x00, 0xf0, 0x11, 0x00


	//----- nvinfo : EIATTR_KPARAM_INFO
	.align		4
.L_27:
        /*00ac*/ 	.byte	0x04, 0x17
        /*00ae*/ 	.short	(.L_29 - .L_28)
.L_28:
        /*00b0*/ 	.word	0x00000000
        /*00b4*/ 	.short	0x0004
        /*00b6*/ 	.short	0x001c
        /*00b8*/ 	.byte	0x00, 0xf0, 0x11, 0x00


	//----- nvinfo : EIATTR_KPARAM_INFO
	.align		4
.L_29:
        /*00bc*/ 	.byte	0x04, 0x17
        /*00be*/ 	.short	(.L_31 - .L_30)
.L_30:
        /*00c0*/ 	.word	0x00000000
        /*00c4*/ 	.short	0x0003
        /*00c6*/ 	.short	0x0018
        /*00c8*/ 	.byte	0x00, 0xf0, 0x11, 0x00


	//----- nvinfo : EIATTR_KPARAM_INFO
	.align		4
.L_31:
        /*00cc*/ 	.byte	0x04, 0x17
        /*00ce*/ 	.short	(.L_33 - .L_32)
.L_32:
        /*00d0*/ 	.word	0x00000000
        /*00d4*/ 	.short	0x0002
        /*00d6*/ 	.short	0x0010
        /*00d8*/ 	.byte	0x00, 0xf4, 0x21, 0x00


	//----- nvinfo : EIATTR_KPARAM_INFO
	.align		4
.L_33:
        /*00dc*/ 	.byte	0x04, 0x17
        /*00de*/ 	.short	(.L_35 - .L_34)
.L_34:
        /*00e0*/ 	.word	0x00000000
        /*00e4*/ 	.short	0x0001
        /*00e6*/ 	.short	0x0008
        /*00e8*/ 	.byte	0x00, 0xf4, 0x21, 0x00


	//----- nvinfo : EIATTR_KPARAM_INFO
	.align		4
.L_35:
        /*00ec*/ 	.byte	0x04, 0x17
        /*00ee*/ 	.short	(.L_37 - .L_36)
.L_36:
        /*00f0*/ 	.word	0x00000000
        /*00f4*/ 	.short	0x0000
        /*00f6*/ 	.short	0x0000
        /*00f8*/ 	.byte	0x00, 0xf4, 0x21, 0x00


	//----- nvinfo : EIATTR_MAXREG_COUNT
	.align		4
.L_37:
        /*00fc*/ 	.byte	0x03, 0x1b
        /*00fe*/ 	.short	0x00ff


	//----- nvinfo : EIATTR_NUM_BARRIERS
	.align		4
        /*0100*/ 	.byte	0x02, 0x4c
        /*0102*/ 	.byte	0x01
	.zero		1


	//----- nvinfo : EIATTR_MERCURY_ISA_VERSION
	.align		4
        /*0104*/ 	.byte	0x03, 0x5f
        /*0106*/ 	.short	0x0000


	//----- nvinfo : EIATTR_EXIT_INSTR_OFFSETS
	.align		4
        /*0108*/ 	.byte	0x04, 0x1c
        /*010a*/ 	.short	(.L_39 - .L_38)


	//   ....[0]....
.L_38:
        /*010c*/ 	.word	0x000014b0


	//   ....[1]....
        /*0110*/ 	.word	0x000014e0


	//----- nvinfo : EIATTR_REQNTID
	.align		4
.L_39:
        /*0114*/ 	.byte	0x04, 0x10
        /*0116*/ 	.short	(.L_41 - .L_40)
.L_40:
        /*0118*/ 	.word	0x00000080
        /*011c*/ 	.word	0x00000001
        /*0120*/ 	.word	0x00000001
.L_41:


//--------------------- .nv.callgraph             --------------------------
	.section	.nv.callgraph,"",@"SHT_CUDA_CALLGRAPH"
	.align	4
	.sectionentsize	8
	.align		4
        /*0000*/ 	.word	0x00000000
	.align		4
        /*0004*/ 	.word	0xffffffff
	.align		4
        /*0008*/ 	.word	0x00000000
	.align		4
        /*000c*/ 	.word	0xfffffffe
	.align		4
        /*0010*/ 	.word	0x00000000
	.align		4
        /*0014*/ 	.word	0xfffffffd
	.align		4
        /*0018*/ 	.word	0x00000000
	.align		4
        /*001c*/ 	.word	0xfffffffc


//--------------------- .nv.rel.action            --------------------------
	.section	.nv.rel.action,"",@"SHT_CUDA_RELOCINFO"
	.align	8
	.sectionentsize	8
        /*0000*/ 	.byte	0x73, 0x00, 0x00, 0x00, 0x00, 0x00, 0x00, 0x00, 0x00, 0x00, 0x00, 0x11, 0x25, 0x00, 0x05, 0x36


//--------------------- .nv.constant0.matmul_kernel --------------------------
	.section	.nv.constant0.matmul_kernel,"a",@progbits
	.sectionflags	@""
	.align	4
.nv.constant0.matmul_kernel:
	.zero		432


//--------------------- .text.matmul_kernel       --------------------------
	.section	.text.matmul_kernel,"ax",@progbits
	.sectioninfo	@"SHI_REGISTERS=56"
	.align	128
        .global         matmul_kernel
        .type           matmul_kernel,@function
        .size           matmul_kernel,(.L_x_3 - matmul_kernel)
        .other          matmul_kernel,@"STO_CUDA_ENTRY STV_DEFAULT"
matmul_kernel:
.text.matmul_kernel:
[----:B------:R-:W-:Y:S02]  /*0000*/  IMAD.MOV.U32 R1, RZ, RZ, c[0x0][0x28] ;  /* 0x00000a00ff017624 */ /* 0x000fe400078e00ff */
[----:B------:R-:W-:Y:S01]  /*0010*/  IMAD.MOV.U32 R6, RZ, RZ, 0xf ;  /* 0x0000000fff067424 */ /* 0x000fe200078e00ff */
[----:B------:R-:W0:Y:S01]  /*0020*/  S2R R5, SR_CTAID.X ;  /* 0x0000000000057919 */ /* 0x000e220000002500 */
[----:B------:R-:W-:Y:S01]  /*0030*/  IMAD.MOV.U32 R35, RZ, RZ, c[0x0][0x180] ;  /* 0x00006000ff237624 */ /* 0x000fe200078e00ff */
[----:B------:R-:W-:Y:S02]  /*0040*/  ULDC.64 UR6, c[0x0][0x118] ;  /* 0x0000460000067ab9 */ /* 0x000fe40000000a00 */
[----:B------:R-:W-:Y:S02]  /*0050*/  IADD3 R0, R6, c[0x0][0x17c], RZ ;  /* 0x00005f0006007a10 */ /* 0x000fe40007ffe0ff */
[----:B------:R-:W-:Y:S02]  /*0060*/  IADD3 R35, R35, 0x1f, RZ ;  /* 0x0000001f23237810 */ /* 0x000fe40007ffe0ff */
[----:B------:R-:W-:-:S04]  /*0070*/  SHF.R.S32.HI R3, RZ, 0x1f, R0 ;  /* 0x0000001fff037819 */ /* 0x000fc80000011400 */
[----:B------:R-:W-:-:S04]  /*0080*/  LEA.HI R3, R3, R0, RZ, 0x4 ;  /* 0x0000000003037211 */ /* 0x000fc800078f20ff */
[----:B------:R-:W-:-:S05]  /*0090*/  SHF.R.S32.HI R3, RZ, 0x4, R3 ;  /* 0x00000004ff037819 */ /* 0x000fca0000011403 */
[----:B------:R-:W-:Y:S01]  /*00a0*/  IMAD.SHL.U32 R4, R3, 0x8, RZ ;  /* 0x0000000803047824 */ /* 0x000fe200078e00ff */
[----:B0-----:R-:W-:-:S04]  /*00b0*/  IABS R10, R5 ;  /* 0x00000005000a7213 */ /* 0x001fc80000000000 */
[-C--:B------:R-:W-:Y:S02]  /*00c0*/  IABS R7, R4.reuse ;  /* 0x0000000400077213 */ /* 0x080fe40000000000 */
[----:B------:R-:W-:Y:S02]  /*00d0*/  IABS R11, R4 ;  /* 0x00000004000b7213 */ /* 0x000fe40000000000 */
[----:B------:R-:W0:Y:S08]  /*00e0*/  I2F.RP R0, R7 ;  /* 0x0000000700007306 */ /* 0x000e300000209400 */
[----:B0-----:R-:W0:Y:S02]  /*00f0*/  MUFU.RCP R0, R0 ;  /* 0x0000000000007308 */ /* 0x001e240000001000 */
[----:B0-----:R-:W-:Y:S01]  /*0100*/  IADD3 R2, R0, 0xffffffe, RZ ;  /* 0x0ffffffe00027810 */ /* 0x001fe20007ffe0ff */
[----:B------:R-:W-:-:S05]  /*0110*/  IMAD.MOV R0, RZ, RZ, -R11 ;  /* 0x000000ffff007224 */ /* 0x000fca00078e0a0b */
[----:B------:R0:W1:Y:S02]  /*0120*/  F2I.FTZ.U32.TRUNC.NTZ R3, R2 ;  /* 0x0000000200037305 */ /* 0x000064000021f000 */
[----:B0-----:R-:W-:Y:S02]  /*0130*/  IMAD.MOV.U32 R2, RZ, RZ, RZ ;  /* 0x000000ffff027224 */ /* 0x001fe400078e00ff */
[----:B-1----:R-:W-:-:S04]  /*0140*/  IMAD.MOV R8, RZ, RZ, -R3 ;  /* 0x000000ffff087224 */ /* 0x002fc800078e0a03 */
[----:B------:R-:W-:Y:S02]  /*0150*/  IMAD R9, R8, R7, RZ ;  /* 0x0000000708097224 */ /* 0x000fe400078e02ff */
[----:B------:R-:W-:Y:S02]  /*0160*/  IMAD.MOV.U32 R8, RZ, RZ, R10 ;  /* 0x000000ffff087224 */ /* 0x000fe400078e000a */
[----:B------:R-:W-:-:S06]  /*0170*/  IMAD.HI.U32 R3, R3, R9, R2 ;  /* 0x0000000903037227 */ /* 0x000fcc00078e0002 */
[----:B------:R-:W-:-:S04]  /*0180*/  IMAD.HI.U32 R3, R3, R8, RZ ;  /* 0x0000000803037227 */ /* 0x000fc800078e00ff */
[----:B------:R-:W-:-:S05]  /*0190*/  IMAD R0, R3, R0, R8 ;  /* 0x0000000003007224 */ /* 0x000fca00078e0208 */
[----:B------:R-:W-:-:S13]  /*01a0*/  ISETP.GT.U32.AND P1, PT, R7, R0, PT ;  /* 0x000000000700720c */ /* 0x000fda0003f24070 */
[----:B------:R-:W-:Y:S01]  /*01b0*/  @!P1 IMAD.IADD R0, R0, 0x1, -R7 ;  /* 0x0000000100009824 */ /* 0x000fe200078e0a07 */
[----:B------:R-:W-:Y:S02]  /*01c0*/  @!P1 IADD3 R3, R3, 0x1, RZ ;  /* 0x0000000103039810 */ /* 0x000fe40007ffe0ff */
[----:B------:R-:W-:Y:S02]  /*01d0*/  ISETP.NE.AND P1, PT, R4, RZ, PT ;  /* 0x000000ff0400720c */ /* 0x000fe40003f25270 */
[----:B------:R-:W-:Y:S02]  /*01e0*/  ISETP.GE.U32.AND P0, PT, R0, R7, PT ;  /* 0x000000070000720c */ /* 0x000fe40003f06070 */
[----:B------:R-:W-:-:S04]  /*01f0*/  LOP3.LUT R0, R5, R4, RZ, 0x3c, !PT ;  /* 0x0000000405007212 */ /* 0x000fc800078e3cff */
[----:B------:R-:W-:Y:S02]  /*0200*/  ISETP.GE.AND P2, PT, R0, RZ, PT ;  /* 0x000000ff0000720c */ /* 0x000fe40003f46270 */
[----:B------:R-:W-:-:S05]  /*0210*/  IADD3 R0, R6, c[0x0][0x178], RZ ;  /* 0x00005e0006007a10 */ /* 0x000fca0007ffe0ff */
[----:B------:R-:W-:-:S05]  /*0220*/  @P0 IADD3 R3, R3, 0x1, RZ ;  /* 0x0000000103030810 */ /* 0x000fca0007ffe0ff */
[----:B------:R-:W-:Y:S01]  /*0230*/  IMAD.MOV.U32 R2, RZ, RZ, R3 ;  /* 0x000000ffff027224 */ /* 0x000fe200078e0003 */
[----:B------:R-:W-:-:S03]  /*0240*/  SHF.R.S32.HI R3, RZ, 0x1f, R0 ;  /* 0x0000001fff037819 */ /* 0x000fc60000011400 */
[----:B------:R-:W-:Y:S01]  /*0250*/  @!P2 IMAD.MOV R2, RZ, RZ, -R2 ;  /* 0x000000ffff02a224 */ /* 0x000fe200078e0a02 */
[----:B------:R-:W-:Y:S02]  /*0260*/  @!P1 LOP3.LUT R2, RZ, R4, RZ, 0x33, !PT ;  /* 0x00000004ff029212 */ /* 0x000fe400078e33ff */
[----:B------:R-:W-:-:S03]  /*0270*/  LEA.HI R3, R3, R0, RZ, 0x4 ;  /* 0x0000000003037211 */ /* 0x000fc600078f20ff */
[----:B------:R-:W-:Y:S02]  /*0280*/  IMAD.SHL.U32 R6, R2, 0x8, RZ ;  /* 0x0000000802067824 */ /* 0x000fe400078e00ff */
[----:B------:R-:W-:-:S03]  /*0290*/  IMAD.MOV R2, RZ, RZ, -R2 ;  /* 0x000000ffff027224 */ /* 0x000fc600078e0a02 */
[----:B------:R-:W-:Y:S01]  /*02a0*/  LEA.HI.SX32 R3, R3, -R6, 0x1c ;  /* 0x8000000603037211 */ /* 0x000fe200078fe2ff */
[----:B------:R-:W-:-:S03]  /*02b0*/  IMAD R4, R4, R2, R5 ;  /* 0x0000000204047224 */ /* 0x000fc600078e0205 */
[----:B------:R-:W-:Y:S02]  /*02c0*/  IMNMX R11, R3, 0x8, PT ;  /* 0x00000008030b7817 */ /* 0x000fe40003800200 */
[----:B------:R-:W-:Y:S02]  /*02d0*/  IABS R9, R4 ;  /* 0x0000000400097213 */ /* 0x000fe40000000000 */
[----:B------:R-:W-:-:S04]  /*02e0*/  IABS R7, R11 ;  /* 0x0000000b00077213 */ /* 0x000fc80000000000 */
[----:B------:R-:W0:Y:S08]  /*02f0*/  I2F.RP R0, R7 ;  /* 0x0000000700007306 */ /* 0x000e300000209400 */
[----:B0-----:R-:W0:Y:S02]  /*0300*/  MUFU.RCP R0, R0 ;  /* 0x0000000000007308 */ /* 0x001e240000001000 */
[----:B0-----:R-:W-:-:S06]  /*0310*/  IADD3 R3, R0, 0xffffffe, RZ ;  /* 0x0ffffffe00037810 */ /* 0x001fcc0007ffe0ff */
[----:B------:R-:W0:Y:S02]  /*0320*/  F2I.FTZ.U32.TRUNC.NTZ R3, R3 ;  /* 0x0000000300037305 */ /* 0x000e24000021f000 */
[----:B0-----:R-:W-:-:S04]  /*0330*/  IMAD.MOV R8, RZ, RZ, -R3 ;  /* 0x000000ffff087224 */ /* 0x001fc800078e0a03 */
[----:B------:R-:W-:Y:S01]  /*0340*/  IMAD.MOV.U32 R2, RZ, RZ, R8 ;  /* 0x000000ffff027224 */ /* 0x000fe200078e0008 */
[----:B------:R-:W-:-:S03]  /*0350*/  IABS R8, R11 ;  /* 0x0000000b00087213 */ /* 0x000fc60000000000 */
[----:B------:R-:W-:Y:S02]  /*0360*/  IMAD R5, R2, R7, RZ ;  /* 0x0000000702057224 */ /* 0x000fe400078e02ff */
[----:B------:R-:W-:Y:S02]  /*0370*/  IMAD.MOV.U32 R2, RZ, RZ, RZ ;  /* 0x000000ffff027224 */ /* 0x000fe400078e00ff */
[----:B------:R-:W-:Y:S02]  /*0380*/  IMAD.MOV R0, RZ, RZ, -R8 ;  /* 0x000000ffff007224 */ /* 0x000fe400078e0a08 */
        /* <DEDUP_REMOVED lines=10> */
[----:B------:R-:W0:Y:S05]  /*0430*/  S2R R0, SR_TID.X ;  /* 0x0000000000007919 */ /* 0x000e2a0000002100 */
[----:B------:R-:W-:Y:S02]  /*0440*/  @P0 IADD3 R2, R2, 0x1, RZ ;  /* 0x0000000102020810 */ /* 0x000fe40007ffe0ff */
[----:B------:R-:W-:-:S03]  /*0450*/  ISETP.GT.AND P0, PT, R35, 0x1f, PT ;  /* 0x0000001f2300780c */ /* 0x000fc60003f04270 */
[----:B------:R-:W-:-:S04]  /*0460*/  IMAD.MOV.U32 R8, RZ, RZ, R2 ;  /* 0x000000ffff087224 */ /* 0x000fc800078e0002 */
[----:B------:R-:W-:Y:S01]  /*0470*/  @!P2 IMAD.MOV R8, RZ, RZ, -R8 ;  /* 0x000000ffff08a224 */ /* 0x000fe200078e0a08 */
[----:B------:R-:W-:-:S05]  /*0480*/  @!P1 LOP3.LUT R8, RZ, R11, RZ, 0x33, !PT ;  /* 0x0000000bff089212 */ /* 0x000fca00078e33ff */
[----:B------:R-:W-:Y:S01]  /*0490*/  IMAD.MOV R2, RZ, RZ, -R8 ;  /* 0x000000ffff027224 */ /* 0x000fe200078e0a08 */
[----:B------:R-:W-:Y:S01]  /*04a0*/  @!P0 PRMT R16, RZ, 0x7610, R16 ;  /* 0x00007610ff108816 */ /* 0x000fe20000000010 */
[----:B------:R-:W-:Y:S01]  /*04b0*/  IMAD.SHL.U32 R8, R8, 0x10, RZ ;  /* 0x0000001008087824 */ /* 0x000fe200078e00ff */
[----:B------:R-:W-:Y:S01]  /*04c0*/  @!P0 PRMT R18, RZ, 0x7610, R18 ;  /* 0x00007610ff128816 */ /* 0x000fe20000000012 */
[----:B------:R-:W-:Y:S01]  /*04d0*/  IMAD R2, R11, R2, R4 ;  /* 0x000000020b027224 */ /* 0x000fe200078e0204 */
[C---:B0-----:R-:W-:Y:S01]  /*04e0*/  LOP3.LUT R3, R0.reuse, 0xf, RZ, 0xc0, !PT ;  /* 0x0000000f00037812 */ /* 0x041fe200078ec0ff */
[----:B------:R-:W-:Y:S01]  /*04f0*/  @!P0 IMAD.SHL.U32 R7, R0, 0x20, RZ ;  /* 0x0000002000078824 */ /* 0x000fe200078e00ff */
[----:B------:R-:W-:Y:S01]  /*0500*/  SHF.R.U32.HI R5, RZ, 0x4, R0 ;  /* 0x00000004ff057819 */ /* 0x000fe20000011600 */
[----:B------:R-:W-:Y:S01]  /*0510*/  IMAD.IADD R2, R6, 0x1, R2 ;  /* 0x0000000106027824 */ /* 0x000fe200078e0202 */
[C---:B------:R-:W-:Y:S01]  /*0520*/  LOP3.LUT R4, R0.reuse, 0x1f, RZ, 0xc0, !PT ;  /* 0x0000001f00047812 */ /* 0x040fe200078ec0ff */
[----:B------:R-:W-:Y:S01]  /*0530*/  @!P0 IMAD.SHL.U32 R6, R0, 0x10, RZ ;  /* 0x0000001000068824 */ /* 0x000fe200078e00ff */
[----:B------:R-:W-:Y:S01]  /*0540*/  SGXT.U32 R5, R5, 0x3 ;  /* 0x000000030505781a */ /* 0x000fe20000000000 */
[----:B------:R-:W-:Y:S01]  /*0550*/  IMAD R2, R2, 0x10, R3 ;  /* 0x0000001002027824 */ /* 0x000fe200078e0203 */
[----:B------:R-:W-:-:S02]  /*0560*/  SHF.R.U32.HI R3, RZ, 0x4, R0 ;  /* 0x00000004ff037819 */ /* 0x000fc40000011600 */
[----:B------:R-:W-:Y:S02]  /*0570*/  @!P0 PRMT R16, R16, 0x5410, RZ ;  /* 0x0000541010108816 */ /* 0x000fe400000000ff */
[----:B------:R-:W-:Y:S02]  /*0580*/  @!P0 PRMT R18, R18, 0x5410, RZ ;  /* 0x0000541012128816 */ /* 0x000fe400000000ff */
[----:B------:R-:W-:Y:S01]  /*0590*/  @!P0 LOP3.LUT R7, R7, 0x60, RZ, 0xc0, !PT ;  /* 0x0000006007078812 */ /* 0x000fe200078ec0ff */
[----:B------:R-:W-:Y:S05]  /*05a0*/  @!P0 BRA `(.L_x_0) ;  /* 0x00000d0000008947 */ /* 0x000fea0003800000 */
[----:B------:R-:W-:Y:S01]  /*05b0*/  IABS R13, c[0x0][0x17c] ;  /* 0x00005f00000d7a13 */ /* 0x000fe20000000000 */
[----:B------:R-:W-:Y:S01]  /*05c0*/  IMAD R39, R5, c[0x0][0x188], RZ ;  /* 0x0000620005277a24 */ /* 0x000fe200078e02ff */
[----:B------:R-:W-:Y:S01]  /*05d0*/  IABS R15, c[0x0][0x178] ;  /* 0x00005e00000f7a13 */ /* 0x000fe20000000000 */
[----:B------:R-:W-:Y:S01]  /*05e0*/  IMAD.MOV.U32 R37, RZ, RZ, c[0x0][0x18c] ;  /* 0x00006300ff257624 */ /* 0x000fe200078e00ff */
[----:B------:R-:W0:Y:S01]  /*05f0*/  I2F.RP R12, R13 ;  /* 0x0000000d000c7306 */ /* 0x000e220000209400 */
[----:B------:R-:W-:Y:S01]  /*0600*/  LOP3.LUT R9, R0, 0x60, RZ, 0xc0, !PT ;  /* 0x0000006000097812 */ /* 0x000fe200078ec0ff */
[----:B------:R-:W-:Y:S01]  /*0610*/  IMAD.MOV.U32 R36, RZ, RZ, c[0x0][0x188] ;  /* 0x00006200ff247624 */ /* 0x000fe200078e00ff */
[----:B------:R-:W-:Y:S01]  /*0620*/  IABS R21, R2 ;  /* 0x0000000200157213 */ /* 0x000fe20000000000 */
[----:B------:R-:W-:Y:S01]  /*0630*/  IMAD R33, R4, c[0x0][0x18c], RZ ;  /* 0x0000630004217a24 */ /* 0x000fe200078e02ff */
[----:B------:R-:W-:Y:S01]  /*0640*/  LEA.HI R14, R9, R8, RZ, 0x1b ;  /* 0x00000008090e7211 */ /* 0x000fe200078fd8ff */
[----:B------:R-:W-:Y:S01]  /*0650*/  IMAD.SHL.U32 R37, R37, 0x20, RZ ;  /* 0x0000002025257824 */ /* 0x000fe200078e00ff */
[----:B------:R-:W-:Y:S01]  /*0660*/  LOP3.LUT R25, R5, 0x10, RZ, 0xfc, !PT ;  /* 0x0000001005197812 */ /* 0x000fe200078efcff */
[----:B------:R-:W1:Y:S01]  /*0670*/  I2F.RP R17, R15 ;  /* 0x0000000f00117306 */ /* 0x000e620000209400 */
[----:B------:R-:W-:Y:S01]  /*0680*/  IADD3 R16, R14, 0xc, RZ ;  /* 0x0000000c0e107810 */ /* 0x000fe20007ffe0ff */
[----:B------:R-:W-:Y:S01]  /*0690*/  IMAD.SHL.U32 R36, R36, 0x20, RZ ;  /* 0x0000002024247824 */ /* 0x000fe200078e00ff */
[----:B------:R-:W-:Y:S01]  /*06a0*/  IABS R28, R14 ;  /* 0x0000000e001c7213 */ /* 0x000fe20000000000 */
[----:B------:R-:W-:Y:S01]  /*06b0*/  IMAD R44, R25, c[0x0][0x188], RZ ;  /* 0x00006200192c7a24 */ /* 0x000fe200078e02ff */
[----:B------:R-:W-:Y:S01]  /*06c0*/  IABS R20, R16 ;  /* 0x0000001000147213 */ /* 0x000fe20000000000 */
[----:B------:R-:W-:Y:S01]  /*06d0*/  ULDC UR4, c[0x0][0x180] ;  /* 0x0000600000047ab9 */ /* 0x000fe20000000800 */
[----:B------:R-:W-:Y:S01]  /*06e0*/  ISETP.GE.AND P0, PT, R16, RZ, PT ;  /* 0x000000ff1000720c */ /* 0x000fe20003f06270 */
[----:B0-----:R-:W0:Y:S01]  /*06f0*/  MUFU.RCP R12, R12 ;  /* 0x0000000c000c7308 */ /* 0x001e220000001000 */
[----:B------:R-:W-:-:S02]  /*0700*/  ISETP.GE.AND P1, PT, R14, RZ, PT ;  /* 0x000000ff0e00720c */ /* 0x000fc40003f26270 */
[----:B------:R-:W-:Y:S02]  /*0710*/  SHF.R.S32.HI R16, RZ, 0x2, R0 ;  /* 0x00000002ff107819 */ /* 0x000fe40000011400 */
[----:B------:R-:W-:Y:S02]  /*0720*/  LOP3.LUT R32, R5, 0x8, RZ, 0xfc, !PT ;  /* 0x0000000805207812 */ /* 0x000fe400078efcff */
[----:B------:R-:W-:Y:S01]  /*0730*/  SGXT R16, R16, 0x1 ;  /* 0x000000011010781a */ /* 0x000fe20000000200 */
[----:B-1----:R-:W1:Y:S02]  /*0740*/  MUFU.RCP R17, R17 ;  /* 0x0000001100117308 */ /* 0x002e640000001000 */
[----:B------:R-:W-:Y:S01]  /*0750*/  IMAD R45, R32, c[0x0][0x188], RZ ;  /* 0x00006200202d7a24 */ /* 0x000fe200078e02ff */
[----:B0-----:R-:W-:-:S05]  /*0760*/  IADD3 R10, R12, 0xffffffe, RZ ;  /* 0x0ffffffe0c0a7810 */ /* 0x001fca0007ffe0ff */
[----:B------:R0:W2:Y:S01]  /*0770*/  F2I.FTZ.U32.TRUNC.NTZ R11, R10 ;  /* 0x0000000a000b7305 */ /* 0x0000a2000021f000 */
[----:B-1----:R-:W-:Y:S01]  /*0780*/  IADD3 R7, R17, 0xffffffe, RZ ;  /* 0x0ffffffe11077810 */ /* 0x002fe20007ffe0ff */
[----:B0-----:R-:W-:-:S06]  /*0790*/  IMAD.MOV.U32 R10, RZ, RZ, RZ ;  /* 0x000000ffff0a7224 */ /* 0x001fcc00078e00ff */
[----:B------:R-:W0:Y:S01]  /*07a0*/  F2I.FTZ.U32.TRUNC.NTZ R7, R7 ;  /* 0x0000000700077305 */ /* 0x000e22000021f000 */
[----:B--2---:R-:W-:-:S04]  /*07b0*/  IMAD.MOV R6, RZ, RZ, -R11 ;  /* 0x000000ffff067224 */ /* 0x004fc800078e0a0b */
[----:B------:R-:W-:Y:S01]  /*07c0*/  IMAD R9, R6, R13, RZ ;  /* 0x0000000d06097224 */ /* 0x000fe200078e02ff */
[----:B------:R-:W-:-:S03]  /*07d0*/  SHF.R.S32.HI R6, RZ, 0x1f, R35 ;  /* 0x0000001fff067819 */ /* 0x000fc60000011423 */
[----:B------:R-:W-:Y:S01]  /*07e0*/  IMAD.HI.U32 R9, R11, R9, R10 ;  /* 0x000000090b097227 */ /* 0x000fe200078e000a */
[C---:B------:R-:W-:Y:S02]  /*07f0*/  IADD3 R11, R14.reuse, 0x8, RZ ;  /* 0x000000080e0b7810 */ /* 0x040fe40007ffe0ff */
[----:B------:R-:W-:Y:S01]  /*0800*/  IADD3 R10, R14, 0x4, RZ ;  /* 0x000000040e0a7810 */ /* 0x000fe20007ffe0ff */
[----:B0-----:R-:W-:Y:S01]  /*0810*/  IMAD.MOV R18, RZ, RZ, -R7 ;  /* 0x000000ffff127224 */ /* 0x001fe200078e0a07 */
[----:B------:R-:W-:Y:S01]  /*0820*/  IABS R22, R11 ;  /* 0x0000000b00167213 */ /* 0x000fe20000000000 */
[C---:B------:R-:W-:Y:S01]  /*0830*/  IMAD.HI.U32 R12, R9.reuse, R20, RZ ;  /* 0x00000014090c7227 */ /* 0x040fe200078e00ff */
[----:B------:R-:W-:Y:S02]  /*0840*/  IABS R24, R10 ;  /* 0x0000000a00187213 */ /* 0x000fe40000000000 */
[----:B------:R-:W-:Y:S01]  /*0850*/  LEA.HI R35, R6, R35, RZ, 0x5 ;  /* 0x0000002306237211 */ /* 0x000fe200078f28ff */
[----:B------:R-:W-:Y:S01]  /*0860*/  IMAD R19, R18, R15, RZ ;  /* 0x0000000f12137224 */ /* 0x000fe200078e02ff */
[----:B------:R-:W-:Y:S01]  /*0870*/  SHF.R.S32.HI R14, RZ, 0x6, R0 ;  /* 0x00000006ff0e7819 */ /* 0x000fe20000011400 */
[----:B------:R-:W-:Y:S01]  /*0880*/  IMAD.HI.U32 R17, R9, R22, RZ ;  /* 0x0000001609117227 */ /* 0x000fe200078e00ff */
[----:B------:R-:W-:-:S02]  /*0890*/  SHF.R.S32.HI R35, RZ, 0x5, R35 ;  /* 0x00000005ff237819 */ /* 0x000fc40000011423 */
[----:B------:R-:W-:Y:S01]  /*08a0*/  SGXT R14, R14, 0x1 ;  /* 0x000000010e0e781a */ /* 0x000fe20000000200 */
[----:B------:R-:W-:Y:S02]  /*08b0*/  IMAD.MOV.U32 R6, RZ, RZ, RZ ;  /* 0x000000ffff067224 */ /* 0x000fe400078e00ff */
[----:B------:R-:W-:Y:S01]  /*08c0*/  IMAD.HI.U32 R18, R9, R24, RZ ;  /* 0x0000001809127227 */ /* 0x000fe200078e00ff */
[----:B------:R-:W-:-:S03]  /*08d0*/  LOP3.LUT R14, R14, 0x90, RZ, 0xc0, !PT ;  /* 0x000000900e0e7812 */ /* 0x000fc600078ec0ff */
[----:B------:R-:W-:Y:S02]  /*08e0*/  IMAD.MOV R12, RZ, RZ, -R12 ;  /* 0x000000ffff0c7224 */ /* 0x000fe400078e0a0c */
[----:B------:R-:W-:-:S04]  /*08f0*/  IMAD.HI.U32 R6, R7, R19, R6 ;  /* 0x0000001307067227 */ /* 0x000fc800078e0006 */
[----:B------:R-:W-:Y:S02]  /*0900*/  IMAD.MOV R17, RZ, RZ, -R17 ;  /* 0x000000ffff117224 */ /* 0x000fe400078e0a11 */
[----:B------:R-:W-:Y:S02]  /*0910*/  IMAD.MOV R7, RZ, RZ, -R18 ;  /* 0x000000ffff077224 */ /* 0x000fe400078e0a12 */
[C---:B------:R-:W-:Y:S02]  /*0920*/  IMAD R18, R13.reuse, R12, R20 ;  /* 0x0000000c0d127224 */ /* 0x040fe400078e0214 */
[C---:B------:R-:W-:Y:S02]  /*0930*/  IMAD R20, R13.reuse, R17, R22 ;  /* 0x000000110d147224 */ /* 0x040fe400078e0216 */
[C---:B------:R-:W-:Y:S01]  /*0940*/  IMAD R22, R13.reuse, R7, R24 ;  /* 0x000000070d167224 */ /* 0x040fe200078e0218 */
[C---:B------:R-:W-:Y:S01]  /*0950*/  ISETP.GT.U32.AND P6, PT, R13.reuse, R18, PT ;  /* 0x000000120d00720c */ /* 0x040fe20003fc4070 */
[C---:B------:R-:W-:Y:S01]  /*0960*/  IMAD.SHL.U32 R17, R0.reuse, 0x2, RZ ;  /* 0x0000000200117824 */ /* 0x040fe200078e00ff */
[C---:B------:R-:W-:Y:S01]  /*0970*/  ISETP.GT.U32.AND P4, PT, R13.reuse, R20, PT ;  /* 0x000000140d00720c */ /* 0x040fe20003f84070 */
[----:B------:R-:W-:Y:S01]  /*0980*/  IMAD.SHL.U32 R24, R0, 0x8, RZ ;  /* 0x0000000800187824 */ /* 0x000fe200078e00ff */
[----:B------:R-:W-:Y:S01]  /*0990*/  ISETP.GT.U32.AND P5, PT, R13, R22, PT ;  /* 0x000000160d00720c */ /* 0x000fe20003fa4070 */
[----:B------:R-:W-:-:S03]  /*09a0*/  IMAD.HI.U32 R9, R9, R28, RZ ;  /* 0x0000001c09097227 */ /* 0x000fc600078e00ff */
[----:B------:R-:W-:Y:S01]  /*09b0*/  LOP3.LUT R19, R24, 0x30, R17, 0x48, !PT ;  /* 0x0000003018137812 */ /* 0x000fe200078e4811 */
[----:B------:R-:W-:Y:S02]  /*09c0*/  IMAD.MOV R24, RZ, RZ, -R9 ;  /* 0x000000ffff187224 */ /* 0x000fe400078e0a09 */
[----:B------:R-:W-:-:S04]  /*09d0*/  IMAD.HI.U32 R7, R6, R21, RZ ;  /* 0x0000001506077227 */ /* 0x000fc800078e00ff */
[C---:B------:R-:W-:Y:S02]  /*09e0*/  IMAD R24, R13.reuse, R24, R28 ;  /* 0x000000180d187224 */ /* 0x040fe400078e021c */
[--C-:B------:R-:W-:Y:S02]  /*09f0*/  @!P6 IMAD.IADD R18, R18, 0x1, -R13.reuse ;  /* 0x000000011212e824 */ /* 0x100fe400078e0a0d */
[----:B------:R-:W-:Y:S01]  /*0a00*/  @!P4 IMAD.IADD R20, R20, 0x1, -R13 ;  /* 0x000000011414c824 */ /* 0x000fe200078e0a0d */
[C---:B------:R-:W-:Y:S01]  /*0a10*/  ISETP.GT.U32.AND P2, PT, R13.reuse, R24, PT ;  /* 0x000000180d00720c */ /* 0x040fe20003f44070 */
[----:B------:R-:W-:Y:S01]  /*0a20*/  IMAD.SHL.U32 R12, R0, 0x40, RZ ;  /* 0x00000040000c7824 */ /* 0x000fe200078e00ff */
[C---:B------:R-:W-:Y:S01]  /*0a30*/  ISETP.GT.U32.AND P6, PT, R13.reuse, R18, PT ;  /* 0x000000120d00720c */ /* 0x040fe20003fc4070 */
[----:B------:R-:W-:Y:S02]  /*0a40*/  IMAD.MOV R30, RZ, RZ, -R7 ;  /* 0x000000ffff1e7224 */ /* 0x000fe400078e0a07 */
[----:B------:R-:W-:Y:S01]  /*0a50*/  @!P5 IMAD.IADD R22, R22, 0x1, -R13 ;  /* 0x000000011616d824 */ /* 0x000fe200078e0a0d */
[----:B------:R-:W-:Y:S01]  /*0a60*/  ISETP.GT.U32.AND P5, PT, R13, R20, PT ;  /* 0x000000140d00720c */ /* 0x000fe20003fa4070 */
[----:B------:R-:W-:Y:S01]  /*0a70*/  IMAD.SHL.U32 R7, R0, 0x20, RZ ;  /* 0x0000002000077824 */ /* 0x000fe200078e00ff */
[----:B------:R-:W-:Y:S01]  /*0a80*/  LOP3.LUT R9, R12, 0x1c0, RZ, 0xc0, !PT ;  /* 0x000001c00c097812 */ /* 0x000fe200078ec0ff */
[----:B------:R-:W-:-:S02]  /*0a90*/  IMAD R12, R15, R30, R21 ;  /* 0x0000001e0f0c7224 */ /* 0x000fc400078e0215 */
[----:B------:R-:W-:Y:S01]  /*0aa0*/  IMAD.SHL.U32 R6, R0, 0x10, RZ ;  /* 0x0000001000067824 */ /* 0x000fe200078e00ff */
[----:B------:R-:W-:Y:S01]  /*0ab0*/  LOP3.LUT R7, R7, 0x60, RZ, 0xc0, !PT ;  /* 0x0000006007077812 */ /* 0x000fe200078ec0ff */
[--C-:B------:R-:W-:Y:S01]  /*0ac0*/  @!P2 IMAD.IADD R24, R24, 0x1, -R13.reuse ;  /* 0x000000011818a824 */ /* 0x100fe200078e0a0d */
[----:B------:R-:W-:Y:S01]  /*0ad0*/  ISETP.GT.U32.AND P3, PT, R15, R12, PT ;  /* 0x0000000c0f00720c */ /* 0x000fe20003f64070 */
[--C-:B------:R-:W-:Y:S01]  /*0ae0*/  @!P6 IMAD.IADD R18, R18, 0x1, -R13.reuse ;  /* 0x000000011212e824 */ /* 0x100fe200078e0a0d */
[C---:B------:R-:W-:Y:S02]  /*0af0*/  ISETP.GT.U32.AND P2, PT, R13.reuse, R22, PT ;  /* 0x000000160d00720c */ /* 0x040fe40003f44070 */
[----:B------:R-:W-:Y:S01]  /*0b00*/  ISETP.GT.U32.AND P4, PT, R13, R24, PT ;  /* 0x000000180d00720c */ /* 0x000fe20003f84070 */
[----:B------:R-:W-:Y:S01]  /*0b10*/  @!P5 IMAD.IADD R20, R20, 0x1, -R13 ;  /* 0x000000011414d824 */ /* 0x000fe200078e0a0d */
[----:B------:R-:W-:Y:S01]  /*0b20*/  ISETP.GE.AND P6, PT, R11, RZ, PT ;  /* 0x000000ff0b00720c */ /* 0x000fe20003fc6270 */
[----:B------:R-:W-:Y:S01]  /*0b30*/  @!P0 IMAD.MOV R18, RZ, RZ, -R18 ;  /* 0x000000ffff128224 */ /* 0x000fe200078e0a12 */
[----:B------:R-:W-:-:S02]  /*0b40*/  ISETP.GE.AND P5, PT, R10, RZ, PT ;  /* 0x000000ff0a00720c */ /* 0x000fc40003fa6270 */
[----:B------:R-:W-:Y:S02]  /*0b50*/  LOP3.LUT R10, R14, 0x7e, R17, 0x78, !PT ;  /* 0x0000007e0e0a7812 */ /* 0x000fe400078e7811 */
[----:B------:R-:W-:Y:S01]  /*0b60*/  ISETP.NE.AND P0, PT, RZ, c[0x0][0x178], PT ;  /* 0x00005e00ff007a0c */ /* 0x000fe20003f05270 */
[----:B------:R-:W-:Y:S01]  /*0b70*/  @!P3 IMAD.IADD R12, R12, 0x1, -R15 ;  /* 0x000000010c0cb824 */ /* 0x000fe200078e0a0f */
[----:B------:R-:W-:Y:S01]  /*0b80*/  LOP3.LUT R16, R7, 0x90, R16, 0xf8, !PT ;  /* 0x0000009007107812 */ /* 0x000fe200078ef810 */
[--C-:B------:R-:W-:Y:S01]  /*0b90*/  @!P2 IMAD.IADD R22, R22, 0x1, -R13.reuse ;  /* 0x000000011616a824 */ /* 0x100fe200078e0a0d */
[----:B------:R-:W-:Y:S01]  /*0ba0*/  ISETP.NE.AND P2, PT, RZ, c[0x0][0x17c], PT ;  /* 0x00005f00ff007a0c */ /* 0x000fe20003f45270 */
[----:B------:R-:W-:Y:S01]  /*0bb0*/  @!P4 IMAD.IADD R24, R24, 0x1, -R13 ;  /* 0x000000011818c824 */ /* 0x000fe200078e0a0d */
[----:B------:R-:W-:Y:S01]  /*0bc0*/  ISETP.GT.U32.AND P3, PT, R15, R12, PT ;  /* 0x0000000c0f00720c */ /* 0x000fe20003f64070 */
[----:B------:R-:W-:Y:S01]  /*0bd0*/  @!P6 IMAD.MOV R20, RZ, RZ, -R20 ;  /* 0x000000ffff14e224 */ /* 0x000fe200078e0a14 */
[----:B------:R-:W-:Y:S01]  /*0be0*/  LOP3.LUT R13, RZ, c[0x0][0x17c], RZ, 0x33, !PT ;  /* 0x00005f00ff0d7a12 */ /* 0x000fe200078e33ff */
[----:B------:R-:W-:Y:S01]  /*0bf0*/  @!P5 IMAD.MOV R22, RZ, RZ, -R22 ;  /* 0x000000ffff16d224 */ /* 0x000fe200078e0a16 */
[----:B------:R-:W-:Y:S01]  /*0c00*/  LOP3.LUT R26, R6, 0x200, RZ, 0xc0, !PT ;  /* 0x00000200061a7812 */ /* 0x000fe200078ec0ff */
[----:B------:R-:W-:Y:S01]  /*0c10*/  @!P1 IMAD.MOV R24, RZ, RZ, -R24 ;  /* 0x000000ffff189224 */ /* 0x000fe200078e0a18 */
[----:B------:R-:W-:-:S02]  /*0c20*/  ISETP.GE.AND P1, PT, R2, RZ, PT ;  /* 0x000000ff0200720c */ /* 0x000fc40003f26270 */
[C---:B------:R-:W-:Y:S02]  /*0c30*/  SEL R14, R13.reuse, R18, !P2 ;  /* 0x000000120d0e7207 */ /* 0x040fe40005000000 */
[C---:B------:R-:W-:Y:S02]  /*0c40*/  SEL R20, R13.reuse, R20, !P2 ;  /* 0x000000140d147207 */ /* 0x040fe40005000000 */
[C---:B------:R-:W-:Y:S01]  /*0c50*/  SEL R22, R13.reuse, R22, !P2 ;  /* 0x000000160d167207 */ /* 0x040fe20005000000 */
[----:B------:R-:W-:Y:S01]  /*0c60*/  @!P3 IMAD.IADD R12, R12, 0x1, -R15 ;  /* 0x000000010c0cb824 */ /* 0x000fe200078e0a0f */
[----:B------:R-:W-:Y:S01]  /*0c70*/  SEL R13, R13, R24, !P2 ;  /* 0x000000180d0d7207 */ /* 0x000fe20005000000 */
[----:B------:R-:W-:Y:S01]  /*0c80*/  IMAD R14, R14, c[0x0][0x190], RZ ;  /* 0x000064000e0e7a24 */ /* 0x000fe200078e02ff */
[----:B------:R-:W-:Y:S01]  /*0c90*/  LOP3.LUT R24, R5, 0x18, RZ, 0xfc, !PT ;  /* 0x0000001805187812 */ /* 0x000fe200078efcff */
[----:B------:R-:W-:Y:S01]  /*0ca0*/  IMAD R31, R20, c[0x0][0x190], RZ ;  /* 0x00006400141f7a24 */ /* 0x000fe200078e02ff */
[C---:B------:R-:W-:Y:S01]  /*0cb0*/  LEA R38, P2, R39.reuse, c[0x0][0x160], 0x1 ;  /* 0x0000580027267a11 */ /* 0x040fe200078408ff */
[----:B------:R-:W-:Y:S01]  /*0cc0*/  @!P1 IMAD.MOV R12, RZ, RZ, -R12 ;  /* 0x000000ffff0c9224 */ /* 0x000fe200078e0a0c */
[----:B------:R-:W-:Y:S01]  /*0cd0*/  LEA R41, P3, R44, c[0x0][0x160], 0x1 ;  /* 0x000058002c297a11 */ /* 0x000fe200078608ff */
[----:B------:R-:W-:Y:S01]  /*0ce0*/  IMAD R43, R24, c[0x0][0x188], RZ ;  /* 0x00006200182b7a24 */ /* 0x000fe200078e02ff */
[----:B------:R-:W-:Y:S01]  /*0cf0*/  LEA.HI.X.SX32 R39, R39, c[0x0][0x164], 0x1, P2 ;  /* 0x0000590027277a11 */ /* 0x000fe200010f0eff */
[----:B------:R-:W-:Y:S01]  /*0d00*/  IMAD R22, R22, c[0x0][0x190], RZ ;  /* 0x0000640016167a24 */ /* 0x000fe200078e02ff */
[----:B------:R-:W-:Y:S01]  /*0d10*/  @!P0 LOP3.LUT R12, RZ, c[0x0][0x178], RZ, 0x33, !PT ;  /* 0x00005e00ff0c8a12 */ /* 0x000fe200078e33ff */
[----:B------:R-:W-:Y:S01]  /*0d20*/  IMAD R13, R13, c[0x0][0x190], RZ ;  /* 0x000064000d0d7a24 */ /* 0x000fe200078e02ff */
[----:B------:R-:W-:-:S02]  /*0d30*/  LEA R40, P2, R43, c[0x0][0x160], 0x1 ;  /* 0x000058002b287a11 */ /* 0x000fc400078408ff */
[----:B------:R-:W-:Y:S01]  /*0d40*/  LOP3.LUT R11, R6, 0x100, RZ, 0xc0, !PT ;  /* 0x00000100060b7812 */ /* 0x000fe200078ec0ff */
[----:B------:R-:W-:Y:S01]  /*0d50*/  IMAD R12, R12, c[0x0][0x184], RZ ;  /* 0x000061000c0c7a24 */ /* 0x000fe200078e02ff */
[----:B------:R-:W-:Y:S02]  /*0d60*/  LOP3.LUT R16, R16, 0x10, R17, 0x78, !PT ;  /* 0x0000001010107812 */ /* 0x000fe400078e7811 */
[----:B------:R-:W-:Y:S01]  /*0d70*/  IADD3 R9, R19, R9, R26 ;  /* 0x0000000913097210 */ /* 0x000fe20007ffe01a */
[----:B------:R-:W-:Y:S01]  /*0d80*/  IMAD.WIDE R48, R12, 0x2, RZ ;  /* 0x000000020c307825 */ /* 0x000fe200078e02ff */
[----:B------:R-:W-:Y:S01]  /*0d90*/  LEA.HI.X.SX32 R43, R43, c[0x0][0x164], 0x1, P2 ;  /* 0x000059002b2b7a11 */ /* 0x000fe200010f0eff */
[----:B------:R-:W-:Y:S01]  /*0da0*/  CS2R R18, SRZ ;  /* 0x0000000000127805 */ /* 0x000fe2000001ff00 */
[----:B------:R-:W-:Y:S01]  /*0db0*/  LEA.HI.X.SX32 R44, R44, c[0x0][0x164], 0x1, P3 ;  /* 0x000059002c2c7a11 */ /* 0x000fe200018f0eff */
[----:B------:R-:W-:Y:S01]  /*0dc0*/  IMAD.IADD R11, R11, 0x1, R16 ;  /* 0x000000010b0b7824 */ /* 0x000fe200078e0210 */
[----:B------:R-:W-:Y:S01]  /*0dd0*/  LEA R42, P4, R45, c[0x0][0x160], 0x1 ;  /* 0x000058002d2a7a11 */ /* 0x000fe200078808ff */
[----:B------:R-:W-:Y:S01]  /*0de0*/  CS2R R16, SRZ ;  /* 0x0000000000107805 */ /* 0x000fe2000001ff00 */
[----:B------:R-:W-:-:S02]  /*0df0*/  LEA R50, P0, R14, c[0x0][0x168], 0x1 ;  /* 0x00005a000e327a11 */ /* 0x000fc400078008ff */
[----:B------:R-:W-:Y:S02]  /*0e00*/  LEA R30, P1, R31, c[0x0][0x168], 0x1 ;  /* 0x00005a001f1e7a11 */ /* 0x000fe400078208ff */
[----:B------:R-:W-:Y:S02]  /*0e10*/  LEA R20, P2, R22, c[0x0][0x168], 0x1 ;  /* 0x00005a0016147a11 */ /* 0x000fe400078408ff */
[----:B------:R-:W-:Y:S02]  /*0e20*/  LEA R26, P3, R13, c[0x0][0x168], 0x1 ;  /* 0x00005a000d1a7a11 */ /* 0x000fe400078608ff */
[----:B------:R-:W-:Y:S02]  /*0e30*/  LEA.HI.X.SX32 R45, R45, c[0x0][0x164], 0x1, P4 ;  /* 0x000059002d2d7a11 */ /* 0x000fe400020f0eff */
[----:B------:R-:W-:Y:S02]  /*0e40*/  LOP3.LUT R34, R10, 0x20, RZ, 0x3c, !PT ;  /* 0x000000200a227812 */ /* 0x000fe400078e3cff */
[----:B------:R-:W-:-:S02]  /*0e50*/  LEA.HI.X.SX32 R47, R14, c[0x0][0x16c], 0x1, P0 ;  /* 0x00005b000e2f7a11 */ /* 0x000fc400000f0eff */
[----:B------:R-:W-:Y:S02]  /*0e60*/  LEA.HI.X.SX32 R31, R31, c[0x0][0x16c], 0x1, P1 ;  /* 0x00005b001f1f7a11 */ /* 0x000fe400008f0eff */
[----:B------:R-:W-:Y:S02]  /*0e70*/  LEA.HI.X.SX32 R51, R22, c[0x0][0x16c], 0x1, P2 ;  /* 0x00005b0016337a11 */ /* 0x000fe400010f0eff */
[----:B------:R-:W-:Y:S02]  /*0e80*/  LEA.HI.X.SX32 R27, R13, c[0x0][0x16c], 0x1, P3 ;  /* 0x00005b000d1b7a11 */ /* 0x000fe400018f0eff */
.L_x_1:
[----:B------:R-:W-:Y:S02]  /*0e90*/  ISETP.GE.AND P0, PT, R5, UR4, PT ;  /* 0x0000000405007c0c */ /* 0x000fe4000bf06270 */
[----:B------:R-:W-:Y:S02]  /*0ea0*/  IADD3 R12, P1, R48, R38, RZ ;  /* 0x00000026300c7210 */ /* 0x000fe40007f3e0ff */
[----:B------:R-:W-:-:S03]  /*0eb0*/  PRMT R46, RZ, 0x7610, R46 ;  /* 0x00007610ff2e7816 */ /* 0x000fc6000000002e */
[----:B------:R-:W-:-:S06]  /*0ec0*/  IMAD.X R13, R49, 0x1, R39, P1 ;  /* 0x00000001310d7824 */ /* 0x000fcc00008e0627 */
[----:B------:R0:W2:Y:S01]  /*0ed0*/  @!P0 LDG.E.U16 R46, [R12.64] ;  /* 0x000000060c2e8981 */ /* 0x0000a2000c1e1500 */
[----:B------:R-:W-:Y:S02]  /*0ee0*/  ISETP.GE.AND P1, PT, R32, UR4, PT ;  /* 0x0000000420007c0c */ /* 0x000fe4000bf26270 */
[C---:B------:R-:W-:Y:S02]  /*0ef0*/  IADD3 R22, P0, R48.reuse, R42, RZ ;  /* 0x0000002a30167210 */ /* 0x040fe40007f1e0ff */
[----:B------:R-:W-:Y:S02]  /*0f00*/  PRMT R53, RZ, 0x7610, R53 ;  /* 0x00007610ff357816 */ /* 0x000fe40000000035 */
[----:B------:R-:W-:Y:S01]  /*0f10*/  ISETP.GE.AND P2, PT, R25, UR4, PT ;  /* 0x0000000419007c0c */ /* 0x000fe2000bf46270 */
[----:B------:R-:W-:Y:S01]  /*0f20*/  IMAD.X R23, R49, 0x1, R45, P0 ;  /* 0x0000000131177824 */ /* 0x000fe200000e062d */
[----:B------:R-:W-:-:S05]  /*0f30*/  IADD3 R14, P0, R48, R41, RZ ;  /* 0x00000029300e7210 */ /* 0x000fca0007f1e0ff */
[----:B------:R1:W3:Y:S01]  /*0f40*/  @!P1 LDG.E.U16 R53, [R22.64] ;  /* 0x0000000616359981 */ /* 0x0002e2000c1e1500 */
[----:B------:R-:W-:Y:S01]  /*0f50*/  ISETP.GE.AND P1, PT, R24, UR4, PT ;  /* 0x0000000418007c0c */ /* 0x000fe2000bf26270 */
[C---:B------:R-:W-:Y:S01]  /*0f60*/  IMAD.X R15, R49.reuse, 0x1, R44, P0 ;  /* 0x00000001310f7824 */ /* 0x040fe200000e062c */
[----:B0-----:R-:W-:Y:S02]  /*0f70*/  IADD3 R12, P0, R48, R40, RZ ;  /* 0x00000028300c7210 */ /* 0x001fe40007f1e0ff */
[----:B------:R-:W-:Y:S02]  /*0f80*/  PRMT R52, RZ, 0x7610, R52 ;  /* 0x00007610ff347816 */ /* 0x000fe40000000034 */
[----:B------:R-:W-:Y:S01]  /*0f90*/  PRMT R21, RZ, 0x7610, R21 ;  /* 0x00007610ff157816 */ /* 0x000fe20000000015 */
[----:B------:R-:W-:-:S03]  /*0fa0*/  IMAD.X R13, R49, 0x1, R43, P0 ;  /* 0x00000001310d7824 */ /* 0x000fc600000e062b */
[----:B------:R0:W4:Y:S01]  /*0fb0*/  @!P2 LDG.E.U16 R52, [R14.64] ;  /* 0x000000060e34a981 */ /* 0x000122000c1e1500 */
[----:B------:R-:W-:-:S03]  /*0fc0*/  ISETP.GE.AND P2, PT, R4, UR4, PT ;  /* 0x0000000404007c0c */ /* 0x000fc6000bf46270 */
[----:B------:R5:W4:Y:S01]  /*0fd0*/  @!P1 LDG.E.U16 R21, [R12.64] ;  /* 0x000000060c159981 */ /* 0x000b22000c1e1500 */
[----:B-1----:R-:W-:Y:S01]  /*0fe0*/  PRMT R23, RZ, 0x7610, R23 ;  /* 0x00007610ff177816 */ /* 0x002fe20000000017 */
[C---:B------:R-:W-:Y:S02]  /*0ff0*/  IMAD.WIDE R28, R33.reuse, 0x2, R26 ;  /* 0x00000002211c7825 */ /* 0x040fe400078e021a */
[----:B------:R-:W-:Y:S01]  /*1000*/  BAR.SYNC.DEFER_BLOCKING 0x0 ;  /* 0x0000000000007b1d */ /* 0x000fe20000010000 */
[----:B------:R-:W-:Y:S01]  /*1010*/  PRMT R22, RZ, 0x7610, R22 ;  /* 0x00007610ff167816 */ /* 0x000fe20000000016 */
[----:B-----5:R-:W-:-:S04]  /*1020*/  IMAD.WIDE R12, R33, 0x2, R30 ;  /* 0x00000002210c7825 */ /* 0x020fc800078e021e */
[----:B------:R1:W5:Y:S04]  /*1030*/  @!P2 LDG.E.U16 R23, [R28.64] ;  /* 0x000000061c17a981 */ /* 0x000368000c1e1500 */
[----:B------:R0:W5:Y:S01]  /*1040*/  @!P2 LDG.E.U16 R22, [R12.64] ;  /* 0x000000060c16a981 */ /* 0x000162000c1e1500 */
[--C-:B-1----:R-:W-:Y:S01]  /*1050*/  IMAD.MOV.U32 R28, RZ, RZ, R20.reuse ;  /* 0x000000ffff1c7224 */ /* 0x102fe200078e0014 */
[----:B------:R-:W-:Y:S01]  /*1060*/  PRMT R20, RZ, 0x7610, R20 ;  /* 0x00007610ff147816 */ /* 0x000fe20000000014 */
[----:B------:R-:W-:Y:S01]  /*1070*/  IMAD.MOV.U32 R29, RZ, RZ, R51 ;  /* 0x000000ffff1d7224 */ /* 0x000fe200078e0033 */
[----:B0-----:R-:W-:-:S03]  /*1080*/  PRMT R13, RZ, 0x7610, R13 ;  /* 0x00007610ff0d7816 */ /* 0x001fc6000000000d */
[----:B------:R-:W-:-:S05]  /*1090*/  IMAD.WIDE R14, R33, 0x2, R28 ;  /* 0x00000002210e7825 */ /* 0x000fca00078e021c */
[----:B------:R-:W5:Y:S04]  /*10a0*/  @!P2 LDG.E.U16 R20, [R14.64] ;  /* 0x000000060e14a981 */ /* 0x000f68000c1e1500 */
[----:B--2---:R0:W-:Y:S02]  /*10b0*/  STS.U16 [R10], R46 ;  /* 0x0000002e0a007388 */ /* 0x0041e40000000400 */
[----:B0-----:R-:W-:-:S04]  /*10c0*/  IMAD.MOV.U32 R46, RZ, RZ, R50 ;  /* 0x000000ffff2e7224 */ /* 0x001fc800078e0032 */
[----:B------:R-:W-:-:S05]  /*10d0*/  IMAD.WIDE R50, R33, 0x2, R46 ;  /* 0x0000000221327825 */ /* 0x000fca00078e022e */
[----:B------:R0:W2:Y:S04]  /*10e0*/  @!P2 LDG.E.U16 R13, [R50.64] ;  /* 0x00000006320da981 */ /* 0x0000a8000c1e1500 */
[----:B---3--:R-:W-:Y:S04]  /*10f0*/  STS.U16 [R10+0x100], R53 ;  /* 0x000100350a007388 */ /* 0x008fe80000000400 */
[----:B----4-:R-:W-:Y:S04]  /*1100*/  STS.U16 [R10+0x200], R52 ;  /* 0x000200340a007388 */ /* 0x010fe80000000400 */
[----:B------:R-:W-:Y:S04]  /*1110*/  STS.U16 [R10+0x300], R21 ;  /* 0x000300150a007388 */ /* 0x000fe80000000400 */
[----:B-----5:R-:W-:Y:S04]  /*1120*/  STS.U16 [R10+0x400], R23 ;  /* 0x000400170a007388 */ /* 0x020fe80000000400 */
[----:B------:R-:W-:Y:S04]  /*1130*/  STS.U16 [R10+0x600], R22 ;  /* 0x000600160a007388 */ /* 0x000fe80000000400 */
[----:B------:R-:W-:Y:S01]  /*1140*/  STS.U16 [R34+0x500], R20 ;  /* 0x0005001422007388 */ /* 0x000fe20000000400 */
[----:B------:R-:W-:-:S04]  /*1150*/  IADD3 R35, R35, -0x1, RZ ;  /* 0xffffffff23237810 */ /* 0x000fc80007ffe0ff */
[----:B------:R-:W-:Y:S01]  /*1160*/  ISETP.NE.U32.AND P0, PT, R35, RZ, PT ;  /* 0x000000ff2300720c */ /* 0x000fe20003f05070 */
[----:B------:R-:W-:Y:S01]  /*1170*/  IMAD.WIDE R46, R37, 0x2, R46 ;  /* 0x00000002252e7825 */ /* 0x000fe200078e022e */
[----:B------:R-:W-:-:S03]  /*1180*/  UIADD3 UR4, UR4, -0x20, URZ ;  /* 0xffffffe004047890 */ /* 0x000fc6000fffe03f */
[----:B------:R-:W-:-:S04]  /*1190*/  IMAD.WIDE R30, R37, 0x2, R30 ;  /* 0x00000002251e7825 */ /* 0x000fc800078e021e */
[----:B0-----:R-:W-:Y:S02]  /*11a0*/  IMAD.MOV.U32 R50, RZ, RZ, R46 ;  /* 0x000000ffff327224 */ /* 0x001fe400078e002e */
[----:B------:R-:W-:-:S04]  /*11b0*/  IMAD.WIDE R26, R37, 0x2, R26 ;  /* 0x00000002251a7825 */ /* 0x000fc800078e021a */
[----:B------:R-:W-:Y:S01]  /*11c0*/  IMAD.WIDE R48, R36, 0x2, R48 ;  /* 0x0000000224307825 */ /* 0x000fe200078e0230 */
[----:B--2---:R-:W-:Y:S04]  /*11d0*/  STS.U16 [R34+0x700], R13 ;  /* 0x0007000d22007388 */ /* 0x004fe80000000400 */
[----:B------:R-:W-:Y:S06]  /*11e0*/  BAR.SYNC.DEFER_BLOCKING 0x0 ;  /* 0x0000000000007b1d */ /* 0x000fec0000010000 */
[----:B------:R-:W-:Y:S04]  /*11f0*/  LDSM.16.MT88.4 R20, [R11] ;  /* 0x000000000b14783b */ /* 0x000fe80000004200 */
[----:B------:R-:W0:Y:S02]  /*1200*/  LDSM.16.M88.4 R12, [R9+0x400] ;  /* 0x00040000090c783b */ /* 0x000e240000000200 */
[----:B0-----:R-:W-:Y:S02]  /*1210*/  HMMA.16816.F32.BF16 R16, R20, R12, R16 ;  /* 0x0000000c1410723c */ /* 0x001fe40000041810 */
[----:B------:R-:W0:Y:S11]  /*1220*/  LDSM.16.MT88.4 R20, [R11+0x200] ;  /* 0x000200000b14783b */ /* 0x000e360000004200 */
[----:B------:R-:W-:Y:S11]  /*1230*/  @!UPT UIADD3 URZ, URZ, URZ, URZ ;  /* 0x0000003f3f3ff290 */ /* 0x000ff6000fffe03f */
[----:B0-----:R-:W-:Y:S07]  /*1240*/  HMMA.16816.F32.BF16 R16, R20, R14, R16 ;  /* 0x0000000e1410723c */ /* 0x001fee0000041810 */
[----:B------:R-:W-:-:S04]  /*1250*/  IMAD.WIDE R20, R37, 0x2, R28 ;  /* 0x0000000225147825 */ /* 0x000fc800078e021c */
[----:B------:R-:W-:Y:S01]  /*1260*/  IMAD.MOV.U32 R51, RZ, RZ, R21 ;  /* 0x000000ffff337224 */ /* 0x000fe200078e0015 */
[----:B------:R-:W-:Y:S05]  /*1270*/  @P0 BRA `(.L_x_1) ;  /* 0xfffffc1000000947 */ /* 0x000fea000383ffff */
[----:B------:R-:W-:-:S07]  /*1280*/  NOP ;  /* 0x0000000000007918 */ /* 0x000fce0000000000 */
[----:B------:R-:W-:Y:S02]  /*1290*/  F2FP.BF16.PACK_AB R18, R19, R18 ;  /* 0x000000121312723e */ /* 0x000fe400000010ff */
[----:B------:R-:W-:-:S05]  /*12a0*/  F2FP.BF16.PACK_AB R16, R17, R16 ;  /* 0x000000101110723e */ /* 0x000fca00000010ff */
.L_x_0:
[----:B------:R-:W-:Y:S01]  /*12b0*/  BAR.SYNC.DEFER_BLOCKING 0x0 ;  /* 0x0000000000007b1d */ /* 0x000fe20000010000 */
[----:B------:R-:W-:Y:S02]  /*12c0*/  LOP3.LUT R10, R7, 0x1c, R0, 0xf8, !PT ;  /* 0x0000001c070a7812 */ /* 0x000fe400078ef800 */
[----:B------:R-:W-:Y:S02]  /*12d0*/  LOP3.LUT R7, R6, 0x180, RZ, 0xc0, !PT ;  /* 0x0000018006077812 */ /* 0x000fe400078ec0ff */
[----:B------:R-:W-:Y:S02]  /*12e0*/  LOP3.LUT R10, R10, 0x2, R3, 0xf8, !PT ;  /* 0x000000020a0a7812 */ /* 0x000fe400078ef803 */
[----:B------:R-:W-:Y:S01]  /*12f0*/  PRMT R12, R16, 0x7632, R12 ;  /* 0x00007632100c7816 */ /* 0x000fe2000000000c */
[----:B------:R-:W-:Y:S01]  /*1300*/  IMAD R3, R4, 0x4, R7 ;  /* 0x0000000404037824 */ /* 0x000fe200078e0207 */
[----:B------:R-:W-:-:S02]  /*1310*/  LOP3.LUT R4, R10, 0x40, RZ, 0x3c, !PT ;  /* 0x000000400a047812 */ /* 0x000fc400078e3cff */
[----:B------:R-:W-:Y:S02]  /*1320*/  LOP3.LUT R7, R10, 0x20, RZ, 0x3c, !PT ;  /* 0x000000200a077812 */ /* 0x000fe400078e3cff */
[----:B------:R-:W-:Y:S02]  /*1330*/  PRMT R14, R18, 0x7632, R14 ;  /* 0x00007632120e7816 */ /* 0x000fe4000000000e */
[----:B------:R-:W-:Y:S02]  /*1340*/  LOP3.LUT R9, R10, 0x60, RZ, 0x3c, !PT ;  /* 0x000000600a097812 */ /* 0x000fe400078e3cff */
[----:B------:R-:W-:Y:S01]  /*1350*/  LOP3.LUT R11, R3, 0x60, R0, 0x78, !PT ;  /* 0x00000060030b7812 */ /* 0x000fe200078e7800 */
[----:B------:R-:W-:Y:S01]  /*1360*/  IMAD R3, R2, c[0x0][0x194], RZ ;  /* 0x0000650002037a24 */ /* 0x000fe200078e02ff */
[----:B------:R-:W-:Y:S02]  /*1370*/  LOP3.LUT R0, R8, R5, RZ, 0xfc, !PT ;  /* 0x0000000508007212 */ /* 0x000fe400078efcff */
[----:B------:R-:W-:-:S02]  /*1380*/  ISETP.GE.AND P0, PT, R2, c[0x0][0x178], PT ;  /* 0x00005e0002007a0c */ /* 0x000fc40003f06270 */
[----:B------:R-:W-:Y:S01]  /*1390*/  LOP3.LUT R5, R8, 0x8, R5, 0xfe, !PT ;  /* 0x0000000808057812 */ /* 0x000fe200078efe05 */
[----:B------:R-:W-:Y:S01]  /*13a0*/  STS.U16 [R10], R16 ;  /* 0x000000100a007388 */ /* 0x000fe20000000400 */
[C---:B------:R-:W-:Y:S01]  /*13b0*/  IMAD R6, R0.reuse, c[0x0][0x198], RZ ;  /* 0x0000660000067a24 */ /* 0x040fe200078e02ff */
[----:B------:R-:W-:Y:S02]  /*13c0*/  LEA R13, P2, R3, c[0x0][0x170], 0x1 ;  /* 0x00005c00030d7a11 */ /* 0x000fe400078408ff */
[----:B------:R0:W-:Y:S01]  /*13d0*/  STS.U16 [R4+0x100], R12 ;  /* 0x0001000c04007388 */ /* 0x0001e20000000400 */
[----:B------:R-:W-:Y:S01]  /*13e0*/  ISETP.LT.AND P1, PT, R0, c[0x0][0x17c], !P0 ;  /* 0x00005f0000007a0c */ /* 0x000fe20004721270 */
[C---:B------:R-:W-:Y:S01]  /*13f0*/  IMAD R0, R5.reuse, c[0x0][0x198], RZ ;  /* 0x0000660005007a24 */ /* 0x040fe200078e02ff */
[----:B------:R-:W-:Y:S01]  /*1400*/  ISETP.LT.AND P0, PT, R5, c[0x0][0x17c], !P0 ;  /* 0x00005f0005007a0c */ /* 0x000fe20004701270 */
[----:B------:R1:W-:Y:S04]  /*1410*/  STS.U16 [R7+0x80], R18 ;  /* 0x0000801207007388 */ /* 0x0003e80000000400 */
[----:B------:R-:W-:Y:S04]  /*1420*/  STS.U16 [R9+0x180], R14 ;  /* 0x0001800e09007388 */ /* 0x000fe80000000400 */
[----:B------:R-:W-:Y:S01]  /*1430*/  BAR.SYNC.DEFER_BLOCKING 0x0 ;  /* 0x0000000000007b1d */ /* 0x000fe20000010000 */
[----:B0-----:R-:W-:-:S02]  /*1440*/  LEA R4, P3, R0, R13, 0x1 ;  /* 0x0000000d00047211 */ /* 0x001fc400078608ff */
[----:B-1----:R-:W-:Y:S02]  /*1450*/  LEA.HI.X.SX32 R7, R3, c[0x0][0x174], 0x1, P2 ;  /* 0x00005d0003077a11 */ /* 0x002fe400010f0eff */
[----:B------:R-:W-:Y:S02]  /*1460*/  LEA R2, P2, R6, R13, 0x1 ;  /* 0x0000000d06027211 */ /* 0x000fe400078408ff */
[-C--:B------:R-:W-:Y:S02]  /*1470*/  LEA.HI.X.SX32 R5, R0, R7.reuse, 0x1, P3 ;  /* 0x0000000700057211 */ /* 0x080fe400018f0eff */
[----:B------:R-:W-:Y:S01]  /*1480*/  LEA.HI.X.SX32 R3, R6, R7, 0x1, P2 ;  /* 0x0000000706037211 */ /* 0x000fe200010f0eff */
[----:B------:R-:W0:Y:S04]  /*1490*/  LDS R11, [R11] ;  /* 0x000000000b0b7984 */ /* 0x000e280000000800 */
[----:B0-----:R0:W-:Y:S01]  /*14a0*/  @P1 STG.E.U16 [R2.64], R11 ;  /* 0x0000000b02001986 */ /* 0x0011e2000c101506 */
[----:B------:R-:W-:Y:S05]  /*14b0*/  @!P0 EXIT ;  /* 0x000000000000894d */ /* 0x000fea0003800000 */
[----:B0-----:R-:W-:-:S05]  /*14c0*/  PRMT R2, R11, 0x7632, R2 ;  /* 0x000076320b027816 */ /* 0x001fca0000000002 */
[----:B------:R-:W-:Y:S01]  /*14d0*/  STG.E.U16 [R4.64], R2 ;  /* 0x0000000204007986 */ /* 0x000fe2000c101506 */
[----:B------:R-:W-:Y:S05]  /*14e0*/  EXIT ;  /* 0x000000000000794d */ /* 0x000fea0003800000 */
.L_x_2:
[----:B------:R-:W-:-:S00]  /*14f0*/  BRA `(.L_x_2) ;  /* 0xfffffff000007947 */ /* 0x000fc0000383ffff */
[----:B------:R-:W-:-:S00]  /*1500*/  NOP ;  /* 0x0000000000007918 */ /* 0x000fc00000000000 */
[----:B------:R-:W-:-:S00]  /*1510*/  NOP ;  /* 0x0000000000007918 */ /* 0x000fc00000000000 */
[----:B------:R-:W-:-:S00]  /*1520*/  NOP ;  /* 0x0000000000007918 */ /* 0x000fc00000000000 */
[----:B------:R-:W-:-:S00]  /*1530*/  NOP ;  /* 0x0000000000007918 */ /* 0x000fc00000000000 */
[----:B------:R-:W-:-:S00]  /*1540*/  NOP ;  /* 0x0000000000007918 */ /* 0x000fc00000000000 */
[----:B------:R-:W-:-:S00]  /*1550*/  NOP ;  /* 0x0000000000007918 */ /* 0x000fc00000000000 */
[----:B------:R-:W-:-:S00]  /*1560*/  NOP ;  /* 0x0000000000007918 */ /* 0x000fc00000000000 */
[----:B------:R-:W-:-:S00]  /*1570*/  NOP ;  /* 0x0000000000007918 */ /* 0x000fc00000000000 */
.L_x_3:


//--------------------- .nv.shared.matmul_kernel  --------------------------
	.section	.nv.shared.matmul_kernel,"aw",@nobits
	.sectionflags	@""
	.align	16
